//
// Generated by NVIDIA NVVM Compiler
//
// Compiler Build ID: CL-36424714
// Cuda compilation tools, release 13.0, V13.0.88
// Based on NVVM 20.0.0
//

.version 9.0
.target sm_100
.address_size 64

	// .globl	_Z15array_addition1PKdS0_Pdi

.visible .entry _Z15array_addition1PKdS0_Pdi(
	.param .u64 .ptr .align 1 _Z15array_addition1PKdS0_Pdi_param_0,
	.param .u64 .ptr .align 1 _Z15array_addition1PKdS0_Pdi_param_1,
	.param .u64 .ptr .align 1 _Z15array_addition1PKdS0_Pdi_param_2,
	.param .u32 _Z15array_addition1PKdS0_Pdi_param_3
)
{
	.reg .pred 	%p<2>;
	.reg .b32 	%r<6>;
	.reg .b64 	%rd<11>;
	.reg .b64 	%fd<4>;

	ld.param.u64 	%rd1, [_Z15array_addition1PKdS0_Pdi_param_0];
	ld.param.u64 	%rd2, [_Z15array_addition1PKdS0_Pdi_param_1];
	ld.param.u64 	%rd3, [_Z15array_addition1PKdS0_Pdi_param_2];
	ld.param.u32 	%r2, [_Z15array_addition1PKdS0_Pdi_param_3];
	mov.u32 	%r3, %ntid.x;
	mov.u32 	%r4, %ctaid.x;
	mov.u32 	%r5, %tid.x;
	mad.lo.s32 	%r1, %r3, %r4, %r5;
	setp.ge.s32 	%p1, %r1, %r2;
	@%p1 bra 	$L__BB0_2;
	cvta.to.global.u64 	%rd4, %rd1;
	cvta.to.global.u64 	%rd5, %rd2;
	cvta.to.global.u64 	%rd6, %rd3;
	mul.wide.s32 	%rd7, %r1, 8;
	add.s64 	%rd8, %rd4, %rd7;
	ld.global.f64 	%fd1, [%rd8];
	add.s64 	%rd9, %rd5, %rd7;
	ld.global.f64 	%fd2, [%rd9];
	add.f64 	%fd3, %fd1, %fd2;
	add.s64 	%rd10, %rd6, %rd7;
	st.global.f64 	[%rd10], %fd3;
$L__BB0_2:
	ret;

}
	// .globl	_Z15array_addition2PKdS0_Pdi
.visible .entry _Z15array_addition2PKdS0_Pdi(
	.param .u64 .ptr .align 1 _Z15array_addition2PKdS0_Pdi_param_0,
	.param .u64 .ptr .align 1 _Z15array_addition2PKdS0_Pdi_param_1,
	.param .u64 .ptr .align 1 _Z15array_addition2PKdS0_Pdi_param_2,
	.param .u32 _Z15array_addition2PKdS0_Pdi_param_3
)
{
	.reg .pred 	%p<2>;
	.reg .b32 	%r<6>;
	.reg .b64 	%rd<11>;
	.reg .b64 	%fd<4>;

	ld.param.u64 	%rd1, [_Z15array_addition2PKdS0_Pdi_param_0];
	ld.param.u64 	%rd2, [_Z15array_addition2PKdS0_Pdi_param_1];
	ld.param.u64 	%rd3, [_Z15array_addition2PKdS0_Pdi_param_2];
	ld.param.u32 	%r2, [_Z15array_addition2PKdS0_Pdi_param_3];
	mov.u32 	%r3, %ntid.x;
	mov.u32 	%r4, %ctaid.x;
	mov.u32 	%r5, %tid.x;
	mad.lo.s32 	%r1, %r3, %r4, %r5;
	setp.ge.s32 	%p1, %r1, %r2;
	@%p1 bra 	$L__BB1_2;
	cvta.to.global.u64 	%rd4, %rd1;
	cvta.to.global.u64 	%rd5, %rd2;
	cvta.to.global.u64 	%rd6, %rd3;
	mul.wide.s32 	%rd7, %r1, 8;
	add.s64 	%rd8, %rd4, %rd7;
	ld.global.f64 	%fd1, [%rd8];
	add.s64 	%rd9, %rd5, %rd7;
	ld.global.f64 	%fd2, [%rd9];
	add.s64 	%rd10, %rd6, %rd7;
	add.f64 	%fd3, %fd1, %fd2;
	st.global.f64 	[%rd10], %fd3;
$L__BB1_2:
	ret;

}
	// .globl	_Z15array_addition3PKdS0_Pdi
.visible .entry _Z15array_addition3PKdS0_Pdi(
	.param .u64 .ptr .align 1 _Z15array_addition3PKdS0_Pdi_param_0,
	.param .u64 .ptr .align 1 _Z15array_addition3PKdS0_Pdi_param_1,
	.param .u64 .ptr .align 1 _Z15array_addition3PKdS0_Pdi_param_2,
	.param .u32 _Z15array_addition3PKdS0_Pdi_param_3
)
{
	.reg .pred 	%p<2>;
	.reg .b32 	%r<6>;
	.reg .b64 	%rd<11>;
	.reg .b64 	%fd<4>;

	ld.param.u64 	%rd1, [_Z15array_addition3PKdS0_Pdi_param_0];
	ld.param.u64 	%rd2, [_Z15array_addition3PKdS0_Pdi_param_1];
	ld.param.u64 	%rd3, [_Z15array_addition3PKdS0_Pdi_param_2];
	ld.param.u32 	%r2, [_Z15array_addition3PKdS0_Pdi_param_3];
	mov.u32 	%r3, %ntid.x;
	mov.u32 	%r4, %ctaid.x;
	mov.u32 	%r5, %tid.x;
	mad.lo.s32 	%r1, %r3, %r4, %r5;
	setp.ge.s32 	%p1, %r1, %r2;
	@%p1 bra 	$L__BB2_2;
	cvta.to.global.u64 	%rd4, %rd1;
	cvta.to.global.u64 	%rd5, %rd2;
	cvta.to.global.u64 	%rd6, %rd3;
	mul.wide.s32 	%rd7, %r1, 8;
	add.s64 	%rd8, %rd4, %rd7;
	ld.global.f64 	%fd1, [%rd8];
	add.s64 	%rd9, %rd5, %rd7;
	ld.global.f64 	%fd2, [%rd9];
	add.s64 	%rd10, %rd6, %rd7;
	add.f64 	%fd3, %fd1, %fd2;
	st.global.f64 	[%rd10], %fd3;
$L__BB2_2:
	ret;

}


// ===== COMPILED SASS (sm_100) =====

	.target	sm_100

	.elftype	@"ET_EXEC"


//--------------------- .note.nv.tkinfo           --------------------------
	.section	.note.nv.tkinfo,"",@"SHT_NOTE"
	.sectionflags	@"SHF_NOTE_NV_TKINFO"
	.tkinfo
        /*0018*/ 	.word	0x00000002
        /*0030*/ 	.string	""
        /*0030*/ 	.string	"ptxas"
        /*0030*/ 	.string	"Cuda compilation tools, release 13.0, V13.0.88"
        /*0030*/ 	.string	"Build cuda_13.0.r13.0/compiler.36424714_0"
        /*0030*/ 	.string	"-arch sm_100 -m 64 "



//--------------------- .note.nv.cuinfo           --------------------------
	.section	.note.nv.cuinfo,"",@"SHT_NOTE"
	.sectionflags	@"SHF_NOTE_NV_CUINFO"
        /*0018*/ 	.short	0x0002
        /*001a*/ 	.short	0x0064
        /*001c*/ 	.short	0x0082
	.zero		2


//--------------------- .nv.info                  --------------------------
	.section	.nv.info,"",@"SHT_CUDA_INFO"
	.align	4


	//----- nvinfo : EIATTR_REGCOUNT
	.align		4
        /*0000*/ 	.byte	0x04, 0x2f
        /*0002*/ 	.short	(.L_1 - .L_0)
	.align		4
.L_0:
        /*0004*/ 	.word	index@(_Z15array_addition1PKdS0_Pdi)
        /*0008*/ 	.word	0x0000000e


	//----- nvinfo : EIATTR_FRAME_SIZE
	.align		4
.L_1:
        /*000c*/ 	.byte	0x04, 0x11
        /*000e*/ 	.short	(.L_3 - .L_2)
	.align		4
.L_2:
        /*0010*/ 	.word	index@(_Z15array_addition1PKdS0_Pdi)
        /*0014*/ 	.word	0x00000000


	//----- nvinfo : EIATTR_REGCOUNT
	.align		4
.L_3:
        /*0018*/ 	.byte	0x04, 0x2f
        /*001a*/ 	.short	(.L_5 - .L_4)
	.align		4
.L_4:
        /*001c*/ 	.word	index@(_Z15array_addition2PKdS0_Pdi)
        /*0020*/ 	.word	0x0000000e


	//----- nvinfo : EIATTR_FRAME_SIZE
	.align		4
.L_5:
        /*0024*/ 	.byte	0x04, 0x11
        /*0026*/ 	.short	(.L_7 - .L_6)
	.align		4
.L_6:
        /*0028*/ 	.word	index@(_Z15array_addition2PKdS0_Pdi)
        /*002c*/ 	.word	0x00000000


	//----- nvinfo : EIATTR_REGCOUNT
	.align		4
.L_7:
        /*0030*/ 	.byte	0x04, 0x2f
        /*0032*/ 	.short	(.L_9 - .L_8)
	.align		4
.L_8:
        /*0034*/ 	.word	index@(_Z15array_addition3PKdS0_Pdi)
        /*0038*/ 	.word	0x0000000e


	//----- nvinfo : EIATTR_FRAME_SIZE
	.align		4
.L_9:
        /*003c*/ 	.byte	0x04, 0x11
        /*003e*/ 	.short	(.L_11 - .L_10)
	.align		4
.L_10:
        /*0040*/ 	.word	index@(_Z15array_addition3PKdS0_Pdi)
        /*0044*/ 	.word	0x00000000


	//----- nvinfo : EIATTR_MIN_STACK_SIZE
	.align		4
.L_11:
        /*0048*/ 	.byte	0x04, 0x12
        /*004a*/ 	.short	(.L_13 - .L_12)
	.align		4
.L_12:
        /*004c*/ 	.word	index@(_Z15array_addition3PKdS0_Pdi)
        /*0050*/ 	.word	0x00000000


	//----- nvinfo : EIATTR_MIN_STACK_SIZE
	.align		4
.L_13:
        /*0054*/ 	.byte	0x04, 0x12
        /*0056*/ 	.short	(.L_15 - .L_14)
	.align		4
.L_14:
        /*0058*/ 	.word	index@(_Z15array_addition2PKdS0_Pdi)
        /*005c*/ 	.word	0x00000000


	//----- nvinfo : EIATTR_MIN_STACK_SIZE
	.align		4
.L_15:
        /*0060*/ 	.byte	0x04, 0x12
        /*0062*/ 	.short	(.L_17 - .L_16)
	.align		4
.L_16:
        /*0064*/ 	.word	index@(_Z15array_addition1PKdS0_Pdi)
        /*0068*/ 	.word	0x00000000
.L_17:


//--------------------- .nv.compat                --------------------------
	.section	.nv.compat,"",@"SHT_CUDA_COMPAT_INFO"
	.align	4
        /*0000*/ 	.byte	0x02, 0x09, 0x00, 0x00, 0x02, 0x02, 0x01, 0x00, 0x02, 0x05, 0x05, 0x00, 0x03, 0x07, 0x01, 0x01
        /*0010*/ 	.byte	0x02, 0x03, 0x00, 0x00, 0x02, 0x06, 0x01, 0x00, 0x04, 0x0b, 0x08, 0x00, 0x01, 0x00, 0x00, 0x00
        /*0020*/ 	.byte	0x00, 0x00, 0x00, 0x00


//--------------------- .nv.info._Z15array_addition3PKdS0_Pdi --------------------------
	.section	.nv.info._Z15array_addition3PKdS0_Pdi,"",@"SHT_CUDA_INFO"
	.sectionflags	@""
	.align	4


	//----- nvinfo : EIATTR_CUDA_API_VERSION
	.align		4
        /*0000*/ 	.byte	0x04, 0x37
        /*0002*/ 	.short	(.L_19 - .L_18)
.L_18:
        /*0004*/ 	.word	0x00000082


	//----- nvinfo : EIATTR_KPARAM_INFO
	.align		4
.L_19:
        /*0008*/ 	.byte	0x04, 0x17
        /*000a*/ 	.short	(.L_21 - .L_20)
.L_20:
        /*000c*/ 	.word	0x00000000
        /*0010*/ 	.short	0x0003
        /*0012*/ 	.short	0x0018
        /*0014*/ 	.byte	0x00, 0xf0, 0x11, 0x00


	//----- nvinfo : EIATTR_KPARAM_INFO
	.align		4
.L_21:
        /*0018*/ 	.byte	0x04, 0x17
        /*001a*/ 	.short	(.L_23 - .L_22)
.L_22:
        /*001c*/ 	.word	0x00000000
        /*0020*/ 	.short	0x0002
        /*0022*/ 	.short	0x0010
        /*0024*/ 	.byte	0x00, 0xf5, 0x21, 0x00


	//----- nvinfo : EIATTR_KPARAM_INFO
	.align		4
.L_23:
        /*0028*/ 	.byte	0x04, 0x17
        /*002a*/ 	.short	(.L_25 - .L_24)
.L_24:
        /*002c*/ 	.word	0x00000000
        /*0030*/ 	.short	0x0001
        /*0032*/ 	.short	0x0008
        /*0034*/ 	.byte	0x00, 0xf5, 0x21, 0x00


	//----- nvinfo : EIATTR_KPARAM_INFO
	.align		4
.L_25:
        /*0038*/ 	.byte	0x04, 0x17
        /*003a*/ 	.short	(.L_27 - .L_26)
.L_26:
        /*003c*/ 	.word	0x00000000
        /*0040*/ 	.short	0x0000
        /*0042*/ 	.short	0x0000
        /*0044*/ 	.byte	0x00, 0xf5, 0x21, 0x00


	//----- nvinfo : EIATTR_SPARSE_MMA_MASK
	.align		4
.L_27:
        /*0048*/ 	.byte	0x03, 0x50
        /*004a*/ 	.short	0x0000


	//----- nvinfo : EIATTR_MAXREG_COUNT
	.align		4
        /*004c*/ 	.byte	0x03, 0x1b
        /*004e*/ 	.short	0x00ff


	//----- nvinfo : EIATTR_MERCURY_ISA_VERSION
	.align		4
        /*0050*/ 	.byte	0x03, 0x5f
        /*0052*/ 	.short	0x0101


	//----- nvinfo : EIATTR_VRC_CTA_INIT_COUNT
	.align		4
        /*0054*/ 	.byte	0x02, 0x4a
	.zero		1
	.zero		1


	//----- nvinfo : EIATTR_EXIT_INSTR_OFFSETS
	.align		4
        /*0058*/ 	.byte	0x04, 0x1c
        /*005a*/ 	.short	(.L_29 - .L_28)


	//   ....[0]....
.L_28:
        /*005c*/ 	.word	0x00000070


	//   ....[1]....
        /*0060*/ 	.word	0x00000130


	//----- nvinfo : EIATTR_CBANK_PARAM_SIZE
	.align		4
.L_29:
        /*0064*/ 	.byte	0x03, 0x19
        /*0066*/ 	.short	0x001c


	//----- nvinfo : EIATTR_PARAM_CBANK
	.align		4
        /*0068*/ 	.byte	0x04, 0x0a
        /*006a*/ 	.short	(.L_31 - .L_30)
	.align		4
.L_30:
        /*006c*/ 	.word	index@(.nv.constant0._Z15array_addition3PKdS0_Pdi)
        /*0070*/ 	.short	0x0380
        /*0072*/ 	.short	0x001c


	//----- nvinfo : EIATTR_SW_WAR
	.align		4
.L_31:
        /*0074*/ 	.byte	0x04, 0x36
        /*0076*/ 	.short	(.L_33 - .L_32)
.L_32:
        /*0078*/ 	.word	0x00000008
.L_33:


//--------------------- .nv.info._Z15array_addition2PKdS0_Pdi --------------------------
	.section	.nv.info._Z15array_addition2PKdS0_Pdi,"",@"SHT_CUDA_INFO"
	.sectionflags	@""
	.align	4


	//----- nvinfo : EIATTR_CUDA_API_VERSION
	.align		4
        /*0000*/ 	.byte	0x04, 0x37
        /*0002*/ 	.short	(.L_35 - .L_34)
.L_34:
        /*0004*/ 	.word	0x00000082


	//----- nvinfo : EIATTR_KPARAM_INFO
	.align		4
.L_35:
        /*0008*/ 	.byte	0x04, 0x17
        /*000a*/ 	.short	(.L_37 - .L_36)
.L_36:
        /*000c*/ 	.word	0x00000000
        /*0010*/ 	.short	0x0003
        /*0012*/ 	.short	0x0018
        /*0014*/ 	.byte	0x00, 0xf0, 0x11, 0x00


	//----- nvinfo : EIATTR_KPARAM_INFO
	.align		4
.L_37:
        /*0018*/ 	.byte	0x04, 0x17
        /*001a*/ 	.short	(.L_39 - .L_38)
.L_38:
        /*001c*/ 	.word	0x00000000
        /*0020*/ 	.short	0x0002
        /*0022*/ 	.short	0x0010
        /*0024*/ 	.byte	0x00, 0xf5, 0x21, 0x00


	//----- nvinfo : EIATTR_KPARAM_INFO
	.align		4
.L_39:
        /*0028*/ 	.byte	0x04, 0x17
        /*002a*/ 	.short	(.L_41 - .L_40)
.L_40:
        /*002c*/ 	.word	0x00000000
        /*0030*/ 	.short	0x0001
        /*0032*/ 	.short	0x0008
        /*0034*/ 	.byte	0x00, 0xf5, 0x21, 0x00


	//----- nvinfo : EIATTR_KPARAM_INFO
	.align		4
.L_41:
        /*0038*/ 	.byte	0x04, 0x17
        /*003a*/ 	.short	(.L_43 - .L_42)
.L_42:
        /*003c*/ 	.word	0x00000000
        /*0040*/ 	.short	0x0000
        /*0042*/ 	.short	0x0000
        /*0044*/ 	.byte	0x00, 0xf5, 0x21, 0x00


	//----- nvinfo : EIATTR_SPARSE_MMA_MASK
	.align		4
.L_43:
        /*0048*/ 	.byte	0x03, 0x50
        /*004a*/ 	.short	0x0000


	//----- nvinfo : EIATTR_MAXREG_COUNT
	.align		4
        /*004c*/ 	.byte	0x03, 0x1b
        /*004e*/ 	.short	0x00ff


	//----- nvinfo : EIATTR_MERCURY_ISA_VERSION
	.align		4
        /*0050*/ 	.byte	0x03, 0x5f
        /*0052*/ 	.short	0x0101


	//----- nvinfo : EIATTR_VRC_CTA_INIT_COUNT
	.align		4
        /*0054*/ 	.byte	0x02, 0x4a
	.zero		1
	.zero		1


	//----- nvinfo : EIATTR_EXIT_INSTR_OFFSETS
	.align		4
        /*0058*/ 	.byte	0x04, 0x1c
        /*005a*/ 	.short	(.L_45 - .L_44)


	//   ....[0]....
.L_44:
        /*005c*/ 	.word	0x00000070


	//   ....[1]....
        /*0060*/ 	.word	0x00000130


	//----- nvinfo : EIATTR_CBANK_PARAM_SIZE
	.align		4
.L_45:
        /*0064*/ 	.byte	0x03, 0x19
        /*0066*/ 	.short	0x001c


	//----- nvinfo : EIATTR_PARAM_CBANK
	.align		4
        /*0068*/ 	.byte	0x04, 0x0a
        /*006a*/ 	.short	(.L_47 - .L_46)
	.align		4
.L_46:
        /*006c*/ 	.word	index@(.nv.constant0._Z15array_addition2PKdS0_Pdi)
        /*0070*/ 	.short	0x0380
        /*0072*/ 	.short	0x001c


	//----- nvinfo : EIATTR_SW_WAR
	.align		4
.L_47:
        /*0074*/ 	.byte	0x04, 0x36
        /*0076*/ 	.short	(.L_49 - .L_48)
.L_48:
        /*0078*/ 	.word	0x00000008
.L_49:


//--------------------- .nv.info._Z15array_addition1PKdS0_Pdi --------------------------
	.section	.nv.info._Z15array_addition1PKdS0_Pdi,"",@"SHT_CUDA_INFO"
	.sectionflags	@""
	.align	4


	//----- nvinfo : EIATTR_CUDA_API_VERSION
	.align		4
        /*0000*/ 	.byte	0x04, 0x37
        /*0002*/ 	.short	(.L_51 - .L_50)
.L_50:
        /*0004*/ 	.word	0x00000082


	//----- nvinfo : EIATTR_KPARAM_INFO
	.align		4
.L_51:
        /*0008*/ 	.byte	0x04, 0x17
        /*000a*/ 	.short	(.L_53 - .L_52)
.L_52:
        /*000c*/ 	.word	0x00000000
        /*0010*/ 	.short	0x0003
        /*0012*/ 	.short	0x0018
        /*0014*/ 	.byte	0x00, 0xf0, 0x11, 0x00


	//----- nvinfo : EIATTR_KPARAM_INFO
	.align		4
.L_53:
        /*0018*/ 	.byte	0x04, 0x17
        /*001a*/ 	.short	(.L_55 - .L_54)
.L_54:
        /*001c*/ 	.word	0x00000000
        /*0020*/ 	.short	0x0002
        /*0022*/ 	.short	0x0010
        /*0024*/ 	.byte	0x00, 0xf5, 0x21, 0x00


	//----- nvinfo : EIATTR_KPARAM_INFO
	.align		4
.L_55:
        /*0028*/ 	.byte	0x04, 0x17
        /*002a*/ 	.short	(.L_57 - .L_56)
.L_56:
        /*002c*/ 	.word	0x00000000
        /*0030*/ 	.short	0x0001
        /*0032*/ 	.short	0x0008
        /*0034*/ 	.byte	0x00, 0xf5, 0x21, 0x00


	//----- nvinfo : EIATTR_KPARAM_INFO
	.align		4
.L_57:
        /*0038*/ 	.byte	0x04, 0x17
        /*003a*/ 	.short	(.L_59 - .L_58)
.L_58:
        /*003c*/ 	.word	0x00000000
        /*0040*/ 	.short	0x0000
        /*0042*/ 	.short	0x0000
        /*0044*/ 	.byte	0x00, 0xf5, 0x21, 0x00


	//----- nvinfo : EIATTR_SPARSE_MMA_MASK
	.align		4
.L_59:
        /*0048*/ 	.byte	0x03, 0x50
        /*004a*/ 	.short	0x0000


	//----- nvinfo : EIATTR_MAXREG_COUNT
	.align		4
        /*004c*/ 	.byte	0x03, 0x1b
        /*004e*/ 	.short	0x00ff


	//----- nvinfo : EIATTR_MERCURY_ISA_VERSION
	.align		4
        /*0050*/ 	.byte	0x03, 0x5f
        /*0052*/ 	.short	0x0101


	//----- nvinfo : EIATTR_VRC_CTA_INIT_COUNT
	.align		4
        /*0054*/ 	.byte	0x02, 0x4a
	.zero		1
	.zero		1


	//----- nvinfo : EIATTR_EXIT_INSTR_OFFSETS
	.align		4
        /*0058*/ 	.byte	0x04, 0x1c
        /*005a*/ 	.short	(.L_61 - .L_60)


	//   ....[0]....
.L_60:
        /*005c*/ 	.word	0x00000070


	//   ....[1]....
        /*0060*/ 	.word	0x00000130


	//----- nvinfo : EIATTR_CBANK_PARAM_SIZE
	.align		4
.L_61:
        /*0064*/ 	.byte	0x03, 0x19
        /*0066*/ 	.short	0x001c


	//----- nvinfo : EIATTR_PARAM_CBANK
	.align		4
        /*0068*/ 	.byte	0x04, 0x0a
        /*006a*/ 	.short	(.L_63 - .L_62)
	.align		4
.L_62:
        /*006c*/ 	.word	index@(.nv.constant0._Z15array_addition1PKdS0_Pdi)
        /*0070*/ 	.short	0x0380
        /*0072*/ 	.short	0x001c


	//----- nvinfo : EIATTR_SW_WAR
	.align		4
.L_63:
        /*0074*/ 	.byte	0x04, 0x36
        /*0076*/ 	.short	(.L_65 - .L_64)
.L_64:
        /*0078*/ 	.word	0x00000008
.L_65:


//--------------------- .nv.callgraph             --------------------------
	.section	.nv.callgraph,"",@"SHT_CUDA_CALLGRAPH"
	.align	4
	.sectionentsize	8
	.align		4
        /*0000*/ 	.word	0x00000000
	.align		4
        /*0004*/ 	.word	0xffffffff
	.align		4
        /*0008*/ 	.word	0x00000000
	.align		4
        /*000c*/ 	.word	0xfffffffe
	.align		4
        /*0010*/ 	.word	0x00000000
	.align		4
        /*0014*/ 	.word	0xfffffffd
	.align		4
        /*0018*/ 	.word	0x00000000
	.align		4
        /*001c*/ 	.word	0xfffffffc


//--------------------- .text._Z15array_addition3PKdS0_Pdi --------------------------
	.section	.text._Z15array_addition3PKdS0_Pdi,"ax",@progbits
	.align	128
        .global         _Z15array_addition3PKdS0_Pdi
        .type           _Z15array_addition3PKdS0_Pdi,@function
        .size           _Z15array_addition3PKdS0_Pdi,(.L_x_3 - _Z15array_addition3PKdS0_Pdi)
        .other          _Z15array_addition3PKdS0_Pdi,@"STO_CUDA_ENTRY STV_DEFAULT"
_Z15array_addition3PKdS0_Pdi:
.text._Z15array_addition3PKdS0_Pdi:
[----:B------:R-:W-:Y:S01]  /*0000*/  LDC R1, c[0x0][0x37c] ;  /* 0x0000df00ff017b82 */ /* 0x000fe20000000800 */
[----:B------:R-:W0:Y:S01]  /*0010*/  S2R R11, SR_CTAID.X ;  /* 0x00000000000b7919 */ /* 0x000e220000002500 */
[----:B------:R-:W0:Y:S01]  /*0020*/  LDCU UR4, c[0x0][0x360] ;  /* 0x00006c00ff0477ac */ /* 0x000e220008000800 */
[----:B------:R-:W0:Y:S01]  /*0030*/  S2R R0, SR_TID.X ;  /* 0x0000000000007919 */ /* 0x000e220000002100 */
[----:B------:R-:W1:Y:S01]  /*0040*/  LDCU UR5, c[0x0][0x398] ;  /* 0x00007300ff0577ac */ /* 0x000e620008000800 */
[----:B0-----:R-:W-:-:S05]  /*0050*/  IMAD R11, R11, UR4, R0 ;  /* 0x000000040b0b7c24 */ /* 0x001fca000f8e0200 */
[----:B-1----:R-:W-:-:S13]  /*0060*/  ISETP.GE.AND P0, PT, R11, UR5, PT ;  /* 0x000000050b007c0c */ /* 0x002fda000bf06270 */
[----:B------:R-:W-:Y:S05]  /*0070*/  @P0 EXIT ;  /* 0x000000000000094d */ /* 0x000fea0003800000 */
[----:B------:R-:W0:Y:S01]  /*0080*/  LDC.64 R2, c[0x0][0x380] ;  /* 0x0000e000ff027b82 */ /* 0x000e220000000a00 */
[----:B------:R-:W1:Y:S07]  /*0090*/  LDCU.64 UR4, c[0x0][0x358] ;  /* 0x00006b00ff0477ac */ /* 0x000e6e0008000a00 */
[----:B------:R-:W2:Y:S08]  /*00a0*/  LDC.64 R4, c[0x0][0x388] ;  /* 0x0000e200ff047b82 */ /* 0x000eb00000000a00 */
[----:B------:R-:W3:Y:S01]  /*00b0*/  LDC.64 R6, c[0x0][0x390] ;  /* 0x0000e400ff067b82 */ /* 0x000ee20000000a00 */
[----:B0-----:R-:W-:-:S06]  /*00c0*/  IMAD.WIDE R2, R11, 0x8, R2 ;  /* 0x000000080b027825 */ /* 0x001fcc00078e0202 */
[----:B-1----:R-:W4:Y:S01]  /*00d0*/  LDG.E.64 R2, desc[UR4][R2.64] ;  /* 0x0000000402027981 */ /* 0x002f22000c1e1b00 */
[----:B--2---:R-:W-:-:S06]  /*00e0*/  IMAD.WIDE R4, R11, 0x8, R4 ;  /* 0x000000080b047825 */ /* 0x004fcc00078e0204 */
[----:B------:R-:W4:Y:S01]  /*00f0*/  LDG.E.64 R4, desc[UR4][R4.64] ;  /* 0x0000000404047981 */ /* 0x000f22000c1e1b00 */
[----:B---3--:R-:W-:Y:S01]  /*0100*/  IMAD.WIDE R6, R11, 0x8, R6 ;  /* 0x000000080b067825 */ /* 0x008fe200078e0206 */
[----:B----4-:R-:W-:-:S07]  /*0110*/  DADD R8, R2, R4 ;  /* 0x0000000002087229 */ /* 0x010fce0000000004 */
[----:B------:R-:W-:Y:S01]  /*0120*/  STG.E.64 desc[UR4][R6.64], R8 ;  /* 0x0000000806007986 */ /* 0x000fe2000c101b04 */
[----:B------:R-:W-:Y:S05]  /*0130*/  EXIT ;  /* 0x000000000000794d */ /* 0x000fea0003800000 */
.L_x_0:
[----:B------:R-:W-:-:S00]  /*0140*/  BRA `(.L_x_0) ;  /* 0xfffffffc00fc7947 */ /* 0x000fc0000383ffff */
[----:B------:R-:W-:-:S00]  /*0150*/  NOP ;  /* 0x0000000000007918 */ /* 0x000fc00000000000 */
        /* <DEDUP_REMOVED lines=10> */
.L_x_3:


//--------------------- .text._Z15array_addition2PKdS0_Pdi --------------------------
	.section	.text._Z15array_addition2PKdS0_Pdi,"ax",@progbits
	.align	128
        .global         _Z15array_addition2PKdS0_Pdi
        .type           _Z15array_addition2PKdS0_Pdi,@function
        .size           _Z15array_addition2PKdS0_Pdi,(.L_x_4 - _Z15array_addition2PKdS0_Pdi)
        .other          _Z15array_addition2PKdS0_Pdi,@"STO_CUDA_ENTRY STV_DEFAULT"
_Z15array_addition2PKdS0_Pdi:
.text._Z15array_addition2PKdS0_Pdi:
        /* <DEDUP_REMOVED lines=20> */
.L_x_1:
        /* <DEDUP_REMOVED lines=12> */
.L_x_4:


//--------------------- .text._Z15array_addition1PKdS0_Pdi --------------------------
	.section	.text._Z15array_addition1PKdS0_Pdi,"ax",@progbits
	.align	128
        .global         _Z15array_addition1PKdS0_Pdi
        .type           _Z15array_addition1PKdS0_Pdi,@function
        .size           _Z15array_addition1PKdS0_Pdi,(.L_x_5 - _Z15array_addition1PKdS0_Pdi)
        .other          _Z15array_addition1PKdS0_Pdi,@"STO_CUDA_ENTRY STV_DEFAULT"
_Z15array_addition1PKdS0_Pdi:
.text._Z15array_addition1PKdS0_Pdi:
        /* <DEDUP_REMOVED lines=20> */
.L_x_2:
        /* <DEDUP_REMOVED lines=12> */
.L_x_5:


//--------------------- .nv.shared.reserved.0     --------------------------
	.section	.nv.shared.reserved.0,"aw",@nobits
	.weak		__nv_reservedSMEM_offset_0_alias
	.size		__nv_reservedSMEM_offset_0_alias, 0, 64
	.other		__nv_reservedSMEM_offset_0_alias,@"STO_CUDA_RESERVED_SHARED STV_DEFAULT"
__nv_reservedSMEM_offset_0_alias:
	.zero		0
	.zero		64


//--------------------- .nv.constant0._Z15array_addition3PKdS0_Pdi --------------------------
	.section	.nv.constant0._Z15array_addition3PKdS0_Pdi,"a",@progbits
	.sectionflags	@""
	.align	4
.nv.constant0._Z15array_addition3PKdS0_Pdi:
	.zero		924


//--------------------- .nv.constant0._Z15array_addition2PKdS0_Pdi --------------------------
	.section	.nv.constant0._Z15array_addition2PKdS0_Pdi,"a",@progbits
	.sectionflags	@""
	.align	4
.nv.constant0._Z15array_addition2PKdS0_Pdi:
	.zero		924


//--------------------- .nv.constant0._Z15array_addition1PKdS0_Pdi --------------------------
	.section	.nv.constant0._Z15array_addition1PKdS0_Pdi,"a",@progbits
	.sectionflags	@""
	.align	4
.nv.constant0._Z15array_addition1PKdS0_Pdi:
	.zero		924


//--------------------- SYMBOLS --------------------------

	.type		.nv.reservedSmem.offset0,@object
	.size		.nv.reservedSmem.offset0,0x4
